//
// Generated by NVIDIA NVVM Compiler
//
// Compiler Build ID: CL-36424714
// Cuda compilation tools, release 13.0, V13.0.88
// Based on NVVM 20.0.0
//

.version 9.0
.target sm_100
.address_size 64

	// .globl	_Z4copyPKfPfi

.visible .entry _Z4copyPKfPfi(
	.param .u64 .ptr .align 1 _Z4copyPKfPfi_param_0,
	.param .u64 .ptr .align 1 _Z4copyPKfPfi_param_1,
	.param .u32 _Z4copyPKfPfi_param_2
)
{
	.reg .pred 	%p<2>;
	.reg .b32 	%r<14>;
	.reg .b32 	%f<2>;
	.reg .b64 	%rd<8>;

	ld.param.u64 	%rd1, [_Z4copyPKfPfi_param_0];
	ld.param.u64 	%rd2, [_Z4copyPKfPfi_param_1];
	ld.param.u32 	%r2, [_Z4copyPKfPfi_param_2];
	mov.u32 	%r4, %ctaid.x;
	shl.b32 	%r5, %r4, 5;
	mov.u32 	%r6, %tid.x;
	add.s32 	%r7, %r5, %r6;
	mov.u32 	%r8, %ctaid.y;
	shl.b32 	%r9, %r8, 5;
	mov.u32 	%r10, %tid.y;
	add.s32 	%r11, %r9, %r10;
	mad.lo.s32 	%r1, %r2, %r11, %r7;
	max.s32 	%r13, %r7, %r11;
	setp.ge.s32 	%p1, %r13, %r2;
	@%p1 bra 	$L__BB0_2;
	cvta.to.global.u64 	%rd3, %rd1;
	cvta.to.global.u64 	%rd4, %rd2;
	mul.wide.s32 	%rd5, %r1, 4;
	add.s64 	%rd6, %rd3, %rd5;
	ld.global.f32 	%f1, [%rd6];
	add.s64 	%rd7, %rd4, %rd5;
	st.global.f32 	[%rd7], %f1;
$L__BB0_2:
	ret;

}
	// .globl	_Z10transpose1PKfPfi
.visible .entry _Z10transpose1PKfPfi(
	.param .u64 .ptr .align 1 _Z10transpose1PKfPfi_param_0,
	.param .u64 .ptr .align 1 _Z10transpose1PKfPfi_param_1,
	.param .u32 _Z10transpose1PKfPfi_param_2
)
{
	.reg .pred 	%p<2>;
	.reg .b32 	%r<15>;
	.reg .b32 	%f<2>;
	.reg .b64 	%rd<9>;

	ld.param.u64 	%rd1, [_Z10transpose1PKfPfi_param_0];
	ld.param.u64 	%rd2, [_Z10transpose1PKfPfi_param_1];
	ld.param.u32 	%r4, [_Z10transpose1PKfPfi_param_2];
	mov.u32 	%r5, %ctaid.x;
	mov.u32 	%r6, %ntid.x;
	mov.u32 	%r7, %tid.x;
	mad.lo.s32 	%r1, %r5, %r6, %r7;
	mov.u32 	%r8, %ctaid.y;
	mov.u32 	%r9, %ntid.y;
	mov.u32 	%r10, %tid.y;
	mad.lo.s32 	%r11, %r8, %r9, %r10;
	max.s32 	%r12, %r1, %r11;
	setp.ge.s32 	%p1, %r12, %r4;
	@%p1 bra 	$L__BB1_2;
	cvta.to.global.u64 	%rd3, %rd1;
	cvta.to.global.u64 	%rd4, %rd2;
	mad.lo.s32 	%r13, %r4, %r11, %r1;
	mul.wide.s32 	%rd5, %r13, 4;
	add.s64 	%rd6, %rd3, %rd5;
	ld.global.f32 	%f1, [%rd6];
	mad.lo.s32 	%r14, %r4, %r1, %r11;
	mul.wide.s32 	%rd7, %r14, 4;
	add.s64 	%rd8, %rd4, %rd7;
	st.global.f32 	[%rd8], %f1;
$L__BB1_2:
	ret;

}
	// .globl	_Z10transpose2PKfPfi
.visible .entry _Z10transpose2PKfPfi(
	.param .u64 .ptr .align 1 _Z10transpose2PKfPfi_param_0,
	.param .u64 .ptr .align 1 _Z10transpose2PKfPfi_param_1,
	.param .u32 _Z10transpose2PKfPfi_param_2
)
{
	.reg .pred 	%p<2>;
	.reg .b32 	%r<15>;
	.reg .b32 	%f<2>;
	.reg .b64 	%rd<9>;

	ld.param.u64 	%rd1, [_Z10transpose2PKfPfi_param_0];
	ld.param.u64 	%rd2, [_Z10transpose2PKfPfi_param_1];
	ld.param.u32 	%r4, [_Z10transpose2PKfPfi_param_2];
	mov.u32 	%r5, %ctaid.x;
	mov.u32 	%r6, %ntid.x;
	mov.u32 	%r7, %tid.x;
	mad.lo.s32 	%r1, %r5, %r6, %r7;
	mov.u32 	%r8, %ctaid.y;
	mov.u32 	%r9, %ntid.y;
	mov.u32 	%r10, %tid.y;
	mad.lo.s32 	%r11, %r8, %r9, %r10;
	max.s32 	%r12, %r1, %r11;
	setp.ge.s32 	%p1, %r12, %r4;
	@%p1 bra 	$L__BB2_2;
	cvta.to.global.u64 	%rd3, %rd1;
	cvta.to.global.u64 	%rd4, %rd2;
	mad.lo.s32 	%r13, %r4, %r1, %r11;
	mul.wide.s32 	%rd5, %r13, 4;
	add.s64 	%rd6, %rd3, %rd5;
	ld.global.f32 	%f1, [%rd6];
	mad.lo.s32 	%r14, %r4, %r11, %r1;
	mul.wide.s32 	%rd7, %r14, 4;
	add.s64 	%rd8, %rd4, %rd7;
	st.global.f32 	[%rd8], %f1;
$L__BB2_2:
	ret;

}
	// .globl	_Z10transpose3PKfPfi
.visible .entry _Z10transpose3PKfPfi(
	.param .u64 .ptr .align 1 _Z10transpose3PKfPfi_param_0,
	.param .u64 .ptr .align 1 _Z10transpose3PKfPfi_param_1,
	.param .u32 _Z10transpose3PKfPfi_param_2
)
{
	.reg .pred 	%p<2>;
	.reg .b32 	%r<15>;
	.reg .b32 	%f<2>;
	.reg .b64 	%rd<8>;

	ld.param.u64 	%rd1, [_Z10transpose3PKfPfi_param_0];
	ld.param.u64 	%rd2, [_Z10transpose3PKfPfi_param_1];
	ld.param.u32 	%r4, [_Z10transpose3PKfPfi_param_2];
	mov.u32 	%r5, %ctaid.x;
	mov.u32 	%r6, %ntid.x;
	mov.u32 	%r7, %tid.x;
	mad.lo.s32 	%r1, %r5, %r6, %r7;
	mov.u32 	%r8, %ctaid.y;
	mov.u32 	%r9, %ntid.y;
	mov.u32 	%r10, %tid.y;
	mad.lo.s32 	%r11, %r8, %r9, %r10;
	max.s32 	%r12, %r1, %r11;
	setp.ge.s32 	%p1, %r12, %r4;
	@%p1 bra 	$L__BB3_2;
	cvta.to.global.u64 	%rd4, %rd2;
	mad.lo.s32 	%r13, %r4, %r1, %r11;
	mul.wide.s32 	%rd5, %r13, 4;
	add.s64 	%rd3, %rd1, %rd5;
	// begin inline asm
	ld.global.nc.f32 %f1, [%rd3];
	// end inline asm
	mad.lo.s32 	%r14, %r4, %r11, %r1;
	mul.wide.s32 	%rd6, %r14, 4;
	add.s64 	%rd7, %rd4, %rd6;
	st.global.f32 	[%rd7], %f1;
$L__BB3_2:
	ret;

}


// ===== COMPILED SASS (sm_100) =====

	.target	sm_100

	.elftype	@"ET_EXEC"


//--------------------- .note.nv.tkinfo           --------------------------
	.section	.note.nv.tkinfo,"",@"SHT_NOTE"
	.sectionflags	@"SHF_NOTE_NV_TKINFO"
	.tkinfo
        /*0018*/ 	.word	0x00000002
        /*0030*/ 	.string	""
        /*0030*/ 	.string	"ptxas"
        /*0030*/ 	.string	"Cuda compilation tools, release 13.0, V13.0.88"
        /*0030*/ 	.string	"Build cuda_13.0.r13.0/compiler.36424714_0"
        /*0030*/ 	.string	"-arch sm_100 -m 64 "



//--------------------- .note.nv.cuinfo           --------------------------
	.section	.note.nv.cuinfo,"",@"SHT_NOTE"
	.sectionflags	@"SHF_NOTE_NV_CUINFO"
        /*0018*/ 	.short	0x0002
        /*001a*/ 	.short	0x0064
        /*001c*/ 	.short	0x0082
	.zero		2


//--------------------- .nv.info                  --------------------------
	.section	.nv.info,"",@"SHT_CUDA_INFO"
	.align	4


	//----- nvinfo : EIATTR_REGCOUNT
	.align		4
        /*0000*/ 	.byte	0x04, 0x2f
        /*0002*/ 	.short	(.L_1 - .L_0)
	.align		4
.L_0:
        /*0004*/ 	.word	index@(_Z4copyPKfPfi)
        /*0008*/ 	.word	0x0000000a


	//----- nvinfo : EIATTR_FRAME_SIZE
	.align		4
.L_1:
        /*000c*/ 	.byte	0x04, 0x11
        /*000e*/ 	.short	(.L_3 - .L_2)
	.align		4
.L_2:
        /*0010*/ 	.word	index@(_Z4copyPKfPfi)
        /*0014*/ 	.word	0x00000000


	//----- nvinfo : EIATTR_REGCOUNT
	.align		4
.L_3:
        /*0018*/ 	.byte	0x04, 0x2f
        /*001a*/ 	.short	(.L_5 - .L_4)
	.align		4
.L_4:
        /*001c*/ 	.word	index@(_Z10transpose1PKfPfi)
        /*0020*/ 	.word	0x0000000a


	//----- nvinfo : EIATTR_FRAME_SIZE
	.align		4
.L_5:
        /*0024*/ 	.byte	0x04, 0x11
        /*0026*/ 	.short	(.L_7 - .L_6)
	.align		4
.L_6:
        /*0028*/ 	.word	index@(_Z10transpose1PKfPfi)
        /*002c*/ 	.word	0x00000000


	//----- nvinfo : EIATTR_REGCOUNT
	.align		4
.L_7:
        /*0030*/ 	.byte	0x04, 0x2f
        /*0032*/ 	.short	(.L_9 - .L_8)
	.align		4
.L_8:
        /*0034*/ 	.word	index@(_Z10transpose2PKfPfi)
        /*0038*/ 	.word	0x0000000a


	//----- nvinfo : EIATTR_FRAME_SIZE
	.align		4
.L_9:
        /*003c*/ 	.byte	0x04, 0x11
        /*003e*/ 	.short	(.L_11 - .L_10)
	.align		4
.L_10:
        /*0040*/ 	.word	index@(_Z10transpose2PKfPfi)
        /*0044*/ 	.word	0x00000000


	//----- nvinfo : EIATTR_REGCOUNT
	.align		4
.L_11:
        /*0048*/ 	.byte	0x04, 0x2f
        /*004a*/ 	.short	(.L_13 - .L_12)
	.align		4
.L_12:
        /*004c*/ 	.word	index@(_Z10transpose3PKfPfi)
        /*0050*/ 	.word	0x0000000a


	//----- nvinfo : EIATTR_FRAME_SIZE
	.align		4
.L_13:
        /*0054*/ 	.byte	0x04, 0x11
        /*0056*/ 	.short	(.L_15 - .L_14)
	.align		4
.L_14:
        /*0058*/ 	.word	index@(_Z10transpose3PKfPfi)
        /*005c*/ 	.word	0x00000000


	//----- nvinfo : EIATTR_MIN_STACK_SIZE
	.align		4
.L_15:
        /*0060*/ 	.byte	0x04, 0x12
        /*0062*/ 	.short	(.L_17 - .L_16)
	.align		4
.L_16:
        /*0064*/ 	.word	index@(_Z10transpose3PKfPfi)
        /*0068*/ 	.word	0x00000000


	//----- nvinfo : EIATTR_MIN_STACK_SIZE
	.align		4
.L_17:
        /*006c*/ 	.byte	0x04, 0x12
        /*006e*/ 	.short	(.L_19 - .L_18)
	.align		4
.L_18:
        /*0070*/ 	.word	index@(_Z10transpose2PKfPfi)
        /*0074*/ 	.word	0x00000000


	//----- nvinfo : EIATTR_MIN_STACK_SIZE
	.align		4
.L_19:
        /*0078*/ 	.byte	0x04, 0x12
        /*007a*/ 	.short	(.L_21 - .L_20)
	.align		4
.L_20:
        /*007c*/ 	.word	index@(_Z10transpose1PKfPfi)
        /*0080*/ 	.word	0x00000000


	//----- nvinfo : EIATTR_MIN_STACK_SIZE
	.align		4
.L_21:
        /*0084*/ 	.byte	0x04, 0x12
        /*0086*/ 	.short	(.L_23 - .L_22)
	.align		4
.L_22:
        /*0088*/ 	.word	index@(_Z4copyPKfPfi)
        /*008c*/ 	.word	0x00000000
.L_23:


//--------------------- .nv.compat                --------------------------
	.section	.nv.compat,"",@"SHT_CUDA_COMPAT_INFO"
	.align	4
        /*0000*/ 	.byte	0x02, 0x09, 0x00, 0x00, 0x02, 0x02, 0x01, 0x00, 0x02, 0x05, 0x05, 0x00, 0x03, 0x07, 0x01, 0x01
        /*0010*/ 	.byte	0x02, 0x03, 0x00, 0x00, 0x02, 0x06, 0x01, 0x00, 0x04, 0x0b, 0x08, 0x00, 0x09, 0x00, 0x00, 0x00
        /*0020*/ 	.byte	0x00, 0x00, 0x00, 0x00


//--------------------- .nv.info._Z10transpose3PKfPfi --------------------------
	.section	.nv.info._Z10transpose3PKfPfi,"",@"SHT_CUDA_INFO"
	.sectionflags	@""
	.align	4


	//----- nvinfo : EIATTR_CUDA_API_VERSION
	.align		4
        /*0000*/ 	.byte	0x04, 0x37
        /*0002*/ 	.short	(.L_25 - .L_24)
.L_24:
        /*0004*/ 	.word	0x00000082


	//----- nvinfo : EIATTR_KPARAM_INFO
	.align		4
.L_25:
        /*0008*/ 	.byte	0x04, 0x17
        /*000a*/ 	.short	(.L_27 - .L_26)
.L_26:
        /*000c*/ 	.word	0x00000000
        /*0010*/ 	.short	0x0002
        /*0012*/ 	.short	0x0010
        /*0014*/ 	.byte	0x00, 0xf0, 0x11, 0x00


	//----- nvinfo : EIATTR_KPARAM_INFO
	.align		4
.L_27:
        /*0018*/ 	.byte	0x04, 0x17
        /*001a*/ 	.short	(.L_29 - .L_28)
.L_28:
        /*001c*/ 	.word	0x00000000
        /*0020*/ 	.short	0x0001
        /*0022*/ 	.short	0x0008
        /*0024*/ 	.byte	0x00, 0xf5, 0x21, 0x00


	//----- nvinfo : EIATTR_KPARAM_INFO
	.align		4
.L_29:
        /*0028*/ 	.byte	0x04, 0x17
        /*002a*/ 	.short	(.L_31 - .L_30)
.L_30:
        /*002c*/ 	.word	0x00000000
        /*0030*/ 	.short	0x0000
        /*0032*/ 	.short	0x0000
        /*0034*/ 	.byte	0x00, 0xf5, 0x21, 0x00


	//----- nvinfo : EIATTR_SPARSE_MMA_MASK
	.align		4
.L_31:
        /*0038*/ 	.byte	0x03, 0x50
        /*003a*/ 	.short	0x0000


	//----- nvinfo : EIATTR_MAXREG_COUNT
	.align		4
        /*003c*/ 	.byte	0x03, 0x1b
        /*003e*/ 	.short	0x00ff


	//----- nvinfo : EIATTR_MERCURY_ISA_VERSION
	.align		4
        /*0040*/ 	.byte	0x03, 0x5f
        /*0042*/ 	.short	0x0101


	//----- nvinfo : EIATTR_VRC_CTA_INIT_COUNT
	.align		4
        /*0044*/ 	.byte	0x02, 0x4a
	.zero		1
	.zero		1


	//----- nvinfo : EIATTR_EXIT_INSTR_OFFSETS
	.align		4
        /*0048*/ 	.byte	0x04, 0x1c
        /*004a*/ 	.short	(.L_33 - .L_32)


	//   ....[0]....
.L_32:
        /*004c*/ 	.word	0x000000c0


	//   ....[1]....
        /*0050*/ 	.word	0x00000160


	//----- nvinfo : EIATTR_CBANK_PARAM_SIZE
	.align		4
.L_33:
        /*0054*/ 	.byte	0x03, 0x19
        /*0056*/ 	.short	0x0014


	//----- nvinfo : EIATTR_PARAM_CBANK
	.align		4
        /*0058*/ 	.byte	0x04, 0x0a
        /*005a*/ 	.short	(.L_35 - .L_34)
	.align		4
.L_34:
        /*005c*/ 	.word	index@(.nv.constant0._Z10transpose3PKfPfi)
        /*0060*/ 	.short	0x0380
        /*0062*/ 	.short	0x0014


	//----- nvinfo : EIATTR_SW_WAR
	.align		4
.L_35:
        /*0064*/ 	.byte	0x04, 0x36
        /*0066*/ 	.short	(.L_37 - .L_36)
.L_36:
        /*0068*/ 	.word	0x00000008
.L_37:


//--------------------- .nv.info._Z10transpose2PKfPfi --------------------------
	.section	.nv.info._Z10transpose2PKfPfi,"",@"SHT_CUDA_INFO"
	.sectionflags	@""
	.align	4


	//----- nvinfo : EIATTR_CUDA_API_VERSION
	.align		4
        /*0000*/ 	.byte	0x04, 0x37
        /*0002*/ 	.short	(.L_39 - .L_38)
.L_38:
        /*0004*/ 	.word	0x00000082


	//----- nvinfo : EIATTR_KPARAM_INFO
	.align		4
.L_39:
        /*0008*/ 	.byte	0x04, 0x17
        /*000a*/ 	.short	(.L_41 - .L_40)
.L_40:
        /*000c*/ 	.word	0x00000000
        /*0010*/ 	.short	0x0002
        /*0012*/ 	.short	0x0010
        /*0014*/ 	.byte	0x00, 0xf0, 0x11, 0x00


	//----- nvinfo : EIATTR_KPARAM_INFO
	.align		4
.L_41:
        /*0018*/ 	.byte	0x04, 0x17
        /*001a*/ 	.short	(.L_43 - .L_42)
.L_42:
        /*001c*/ 	.word	0x00000000
        /*0020*/ 	.short	0x0001
        /*0022*/ 	.short	0x0008
        /*0024*/ 	.byte	0x00, 0xf5, 0x21, 0x00


	//----- nvinfo : EIATTR_KPARAM_INFO
	.align		4
.L_43:
        /*0028*/ 	.byte	0x04, 0x17
        /*002a*/ 	.short	(.L_45 - .L_44)
.L_44:
        /*002c*/ 	.word	0x00000000
        /*0030*/ 	.short	0x0000
        /*0032*/ 	.short	0x0000
        /*0034*/ 	.byte	0x00, 0xf5, 0x21, 0x00


	//----- nvinfo : EIATTR_SPARSE_MMA_MASK
	.align		4
.L_45:
        /*0038*/ 	.byte	0x03, 0x50
        /*003a*/ 	.short	0x0000


	//----- nvinfo : EIATTR_MAXREG_COUNT
	.align		4
        /*003c*/ 	.byte	0x03, 0x1b
        /*003e*/ 	.short	0x00ff


	//----- nvinfo : EIATTR_MERCURY_ISA_VERSION
	.align		4
        /*0040*/ 	.byte	0x03, 0x5f
        /*0042*/ 	.short	0x0101


	//----- nvinfo : EIATTR_VRC_CTA_INIT_COUNT
	.align		4
        /*0044*/ 	.byte	0x02, 0x4a
	.zero		1
	.zero		1


	//----- nvinfo : EIATTR_EXIT_INSTR_OFFSETS
	.align		4
        /*0048*/ 	.byte	0x04, 0x1c
        /*004a*/ 	.short	(.L_47 - .L_46)


	//   ....[0]....
.L_46:
        /*004c*/ 	.word	0x000000c0


	//   ....[1]....
        /*0050*/ 	.word	0x00000160


	//----- nvinfo : EIATTR_CBANK_PARAM_SIZE
	.align		4
.L_47:
        /*0054*/ 	.byte	0x03, 0x19
        /*0056*/ 	.short	0x0014


	//----- nvinfo : EIATTR_PARAM_CBANK
	.align		4
        /*0058*/ 	.byte	0x04, 0x0a
        /*005a*/ 	.short	(.L_49 - .L_48)
	.align		4
.L_48:
        /*005c*/ 	.word	index@(.nv.constant0._Z10transpose2PKfPfi)
        /*0060*/ 	.short	0x0380
        /*0062*/ 	.short	0x0014


	//----- nvinfo : EIATTR_SW_WAR
	.align		4
.L_49:
        /*0064*/ 	.byte	0x04, 0x36
        /*0066*/ 	.short	(.L_51 - .L_50)
.L_50:
        /*0068*/ 	.word	0x00000008
.L_51:


//--------------------- .nv.info._Z10transpose1PKfPfi --------------------------
	.section	.nv.info._Z10transpose1PKfPfi,"",@"SHT_CUDA_INFO"
	.sectionflags	@""
	.align	4


	//----- nvinfo : EIATTR_CUDA_API_VERSION
	.align		4
        /*0000*/ 	.byte	0x04, 0x37
        /*0002*/ 	.short	(.L_53 - .L_52)
.L_52:
        /*0004*/ 	.word	0x00000082


	//----- nvinfo : EIATTR_KPARAM_INFO
	.align		4
.L_53:
        /*0008*/ 	.byte	0x04, 0x17
        /*000a*/ 	.short	(.L_55 - .L_54)
.L_54:
        /*000c*/ 	.word	0x00000000
        /*0010*/ 	.short	0x0002
        /*0012*/ 	.short	0x0010
        /*0014*/ 	.byte	0x00, 0xf0, 0x11, 0x00


	//----- nvinfo : EIATTR_KPARAM_INFO
	.align		4
.L_55:
        /*0018*/ 	.byte	0x04, 0x17
        /*001a*/ 	.short	(.L_57 - .L_56)
.L_56:
        /*001c*/ 	.word	0x00000000
        /*0020*/ 	.short	0x0001
        /*0022*/ 	.short	0x0008
        /*0024*/ 	.byte	0x00, 0xf5, 0x21, 0x00


	//----- nvinfo : EIATTR_KPARAM_INFO
	.align		4
.L_57:
        /*0028*/ 	.byte	0x04, 0x17
        /*002a*/ 	.short	(.L_59 - .L_58)
.L_58:
        /*002c*/ 	.word	0x00000000
        /*0030*/ 	.short	0x0000
        /*0032*/ 	.short	0x0000
        /*0034*/ 	.byte	0x00, 0xf5, 0x21, 0x00


	//----- nvinfo : EIATTR_SPARSE_MMA_MASK
	.align		4
.L_59:
        /*0038*/ 	.byte	0x03, 0x50
        /*003a*/ 	.short	0x0000


	//----- nvinfo : EIATTR_MAXREG_COUNT
	.align		4
        /*003c*/ 	.byte	0x03, 0x1b
        /*003e*/ 	.short	0x00ff


	//----- nvinfo : EIATTR_MERCURY_ISA_VERSION
	.align		4
        /*0040*/ 	.byte	0x03, 0x5f
        /*0042*/ 	.short	0x0101


	//----- nvinfo : EIATTR_VRC_CTA_INIT_COUNT
	.align		4
        /*0044*/ 	.byte	0x02, 0x4a
	.zero		1
	.zero		1


	//----- nvinfo : EIATTR_EXIT_INSTR_OFFSETS
	.align		4
        /*0048*/ 	.byte	0x04, 0x1c
        /*004a*/ 	.short	(.L_61 - .L_60)


	//   ....[0]....
.L_60:
        /*004c*/ 	.word	0x000000c0


	//   ....[1]....
        /*0050*/ 	.word	0x00000160


	//----- nvinfo : EIATTR_CBANK_PARAM_SIZE
	.align		4
.L_61:
        /*0054*/ 	.byte	0x03, 0x19
        /*0056*/ 	.short	0x0014


	//----- nvinfo : EIATTR_PARAM_CBANK
	.align		4
        /*0058*/ 	.byte	0x04, 0x0a
        /*005a*/ 	.short	(.L_63 - .L_62)
	.align		4
.L_62:
        /*005c*/ 	.word	index@(.nv.constant0._Z10transpose1PKfPfi)
        /*0060*/ 	.short	0x0380
        /*0062*/ 	.short	0x0014


	//----- nvinfo : EIATTR_SW_WAR
	.align		4
.L_63:
        /*0064*/ 	.byte	0x04, 0x36
        /*0066*/ 	.short	(.L_65 - .L_64)
.L_64:
        /*0068*/ 	.word	0x00000008
.L_65:


//--------------------- .nv.info._Z4copyPKfPfi    --------------------------
	.section	.nv.info._Z4copyPKfPfi,"",@"SHT_CUDA_INFO"
	.sectionflags	@""
	.align	4


	//----- nvinfo : EIATTR_CUDA_API_VERSION
	.align		4
        /*0000*/ 	.byte	0x04, 0x37
        /*0002*/ 	.short	(.L_67 - .L_66)
.L_66:
        /*0004*/ 	.word	0x00000082


	//----- nvinfo : EIATTR_KPARAM_INFO
	.align		4
.L_67:
        /*0008*/ 	.byte	0x04, 0x17
        /*000a*/ 	.short	(.L_69 - .L_68)
.L_68:
        /*000c*/ 	.word	0x00000000
        /*0010*/ 	.short	0x0002
        /*0012*/ 	.short	0x0010
        /*0014*/ 	.byte	0x00, 0xf0, 0x11, 0x00


	//----- nvinfo : EIATTR_KPARAM_INFO
	.align		4
.L_69:
        /*0018*/ 	.byte	0x04, 0x17
        /*001a*/ 	.short	(.L_71 - .L_70)
.L_70:
        /*001c*/ 	.word	0x00000000
        /*0020*/ 	.short	0x0001
        /*0022*/ 	.short	0x0008
        /*0024*/ 	.byte	0x00, 0xf5, 0x21, 0x00


	//----- nvinfo : EIATTR_KPARAM_INFO
	.align		4
.L_71:
        /*0028*/ 	.byte	0x04, 0x17
        /*002a*/ 	.short	(.L_73 - .L_72)
.L_72:
        /*002c*/ 	.word	0x00000000
        /*0030*/ 	.short	0x0000
        /*0032*/ 	.short	0x0000
        /*0034*/ 	.byte	0x00, 0xf5, 0x21, 0x00


	//----- nvinfo : EIATTR_SPARSE_MMA_MASK
	.align		4
.L_73:
        /*0038*/ 	.byte	0x03, 0x50
        /*003a*/ 	.short	0x0000


	//----- nvinfo : EIATTR_MAXREG_COUNT
	.align		4
        /*003c*/ 	.byte	0x03, 0x1b
        /*003e*/ 	.short	0x00ff


	//----- nvinfo : EIATTR_MERCURY_ISA_VERSION
	.align		4
        /*0040*/ 	.byte	0x03, 0x5f
        /*0042*/ 	.short	0x0101


	//----- nvinfo : EIATTR_VRC_CTA_INIT_COUNT
	.align		4
        /*0044*/ 	.byte	0x02, 0x4a
	.zero		1
	.zero		1


	//----- nvinfo : EIATTR_EXIT_INSTR_OFFSETS
	.align		4
        /*0048*/ 	.byte	0x04, 0x1c
        /*004a*/ 	.short	(.L_75 - .L_74)


	//   ....[0]....
.L_74:
        /*004c*/ 	.word	0x000000b0


	//   ....[1]....
        /*0050*/ 	.word	0x00000130


	//----- nvinfo : EIATTR_CBANK_PARAM_SIZE
	.align		4
.L_75:
        /*0054*/ 	.byte	0x03, 0x19
        /*0056*/ 	.short	0x0014


	//----- nvinfo : EIATTR_PARAM_CBANK
	.align		4
        /*0058*/ 	.byte	0x04, 0x0a
        /*005a*/ 	.short	(.L_77 - .L_76)
	.align		4
.L_76:
        /*005c*/ 	.word	index@(.nv.constant0._Z4copyPKfPfi)
        /*0060*/ 	.short	0x0380
        /*0062*/ 	.short	0x0014


	//----- nvinfo : EIATTR_SW_WAR
	.align		4
.L_77:
        /*0064*/ 	.byte	0x04, 0x36
        /*0066*/ 	.short	(.L_79 - .L_78)
.L_78:
        /*0068*/ 	.word	0x00000008
.L_79:


//--------------------- .nv.callgraph             --------------------------
	.section	.nv.callgraph,"",@"SHT_CUDA_CALLGRAPH"
	.align	4
	.sectionentsize	8
	.align		4
        /*0000*/ 	.word	0x00000000
	.align		4
        /*0004*/ 	.word	0xffffffff
	.align		4
        /*0008*/ 	.word	0x00000000
	.align		4
        /*000c*/ 	.word	0xfffffffe
	.align		4
        /*0010*/ 	.word	0x00000000
	.align		4
        /*0014*/ 	.word	0xfffffffd
	.align		4
        /*0018*/ 	.word	0x00000000
	.align		4
        /*001c*/ 	.word	0xfffffffc


//--------------------- .text._Z10transpose3PKfPfi --------------------------
	.section	.text._Z10transpose3PKfPfi,"ax",@progbits
	.align	128
        .global         _Z10transpose3PKfPfi
        .type           _Z10transpose3PKfPfi,@function
        .size           _Z10transpose3PKfPfi,(.L_x_4 - _Z10transpose3PKfPfi)
        .other          _Z10transpose3PKfPfi,@"STO_CUDA_ENTRY STV_DEFAULT"
_Z10transpose3PKfPfi:
.text._Z10transpose3PKfPfi:
[----:B------:R-:W-:Y:S01]  /*0000*/  LDC R1, c[0x0][0x37c] ;  /* 0x0000df00ff017b82 */ /* 0x000fe20000000800 */
[----:B------:R-:W0:Y:S07]  /*0010*/  S2R R3, SR_TID.X ;  /* 0x0000000000037919 */ /* 0x000e2e0000002100 */
[----:B------:R-:W0:Y:S01]  /*0020*/  LDC R0, c[0x0][0x360] ;  /* 0x0000d800ff007b82 */ /* 0x000e220000000800 */
[----:B------:R-:W1:Y:S01]  /*0030*/  LDCU UR6, c[0x0][0x390] ;  /* 0x00007200ff0677ac */ /* 0x000e620008000800 */
[----:B------:R-:W2:Y:S06]  /*0040*/  S2R R2, SR_TID.Y ;  /* 0x0000000000027919 */ /* 0x000eac0000002200 */
[----:B------:R-:W0:Y:S08]  /*0050*/  S2UR UR4, SR_CTAID.X ;  /* 0x00000000000479c3 */ /* 0x000e300000002500 */
[----:B------:R-:W2:Y:S08]  /*0060*/  S2UR UR5, SR_CTAID.Y ;  /* 0x00000000000579c3 */ /* 0x000eb00000002600 */
[----:B------:R-:W2:Y:S01]  /*0070*/  LDC R7, c[0x0][0x364] ;  /* 0x0000d900ff077b82 */ /* 0x000ea20000000800 */
[----:B0-----:R-:W-:-:S02]  /*0080*/  IMAD R0, R0, UR4, R3 ;  /* 0x0000000400007c24 */ /* 0x001fc4000f8e0203 */
[----:B--2---:R-:W-:-:S05]  /*0090*/  IMAD R7, R7, UR5, R2 ;  /* 0x0000000507077c24 */ /* 0x004fca000f8e0202 */
[----:B------:R-:W-:-:S04]  /*00a0*/  VIMNMX R2, PT, PT, R0, R7, !PT ;  /* 0x0000000700027248 */ /* 0x000fc80007fe0100 */
[----:B-1----:R-:W-:-:S13]  /*00b0*/  ISETP.GE.AND P0, PT, R2, UR6, PT ;  /* 0x0000000602007c0c */ /* 0x002fda000bf06270 */
[----:B------:R-:W-:Y:S05]  /*00c0*/  @P0 EXIT ;  /* 0x000000000000094d */ /* 0x000fea0003800000 */
[----:B------:R-:W0:Y:S01]  /*00d0*/  LDC.64 R2, c[0x0][0x380] ;  /* 0x0000e000ff027b82 */ /* 0x000e220000000a00 */
[----:B------:R-:W1:Y:S01]  /*00e0*/  LDCU.64 UR4, c[0x0][0x358] ;  /* 0x00006b00ff0477ac */ /* 0x000e620008000a00 */
[----:B------:R-:W-:-:S04]  /*00f0*/  IMAD R5, R0, UR6, R7 ;  /* 0x0000000600057c24 */ /* 0x000fc8000f8e0207 */
[----:B0-----:R-:W-:Y:S02]  /*0100*/  IMAD.WIDE R2, R5, 0x4, R2 ;  /* 0x0000000405027825 */ /* 0x001fe400078e0202 */
[----:B------:R-:W0:Y:S04]  /*0110*/  LDC.64 R4, c[0x0][0x388] ;  /* 0x0000e200ff047b82 */ /* 0x000e280000000a00 */
[----:B-1----:R-:W2:Y:S01]  /*0120*/  LDG.E.CONSTANT R3, desc[UR4][R2.64] ;  /* 0x0000000402037981 */ /* 0x002ea2000c1e9900 */
[----:B------:R-:W-:-:S04]  /*0130*/  IMAD R7, R7, UR6, R0 ;  /* 0x0000000607077c24 */ /* 0x000fc8000f8e0200 */
[----:B0-----:R-:W-:-:S05]  /*0140*/  IMAD.WIDE R4, R7, 0x4, R4 ;  /* 0x0000000407047825 */ /* 0x001fca00078e0204 */
[----:B--2---:R-:W-:Y:S01]  /*0150*/  STG.E desc[UR4][R4.64], R3 ;  /* 0x0000000304007986 */ /* 0x004fe2000c101904 */
[----:B------:R-:W-:Y:S05]  /*0160*/  EXIT ;  /* 0x000000000000794d */ /* 0x000fea0003800000 */
.L_x_0:
[----:B------:R-:W-:-:S00]  /*0170*/  BRA `(.L_x_0) ;  /* 0xfffffffc00fc7947 */ /* 0x000fc0000383ffff */
[----:B------:R-:W-:-:S00]  /*0180*/  NOP ;  /* 0x0000000000007918 */ /* 0x000fc00000000000 */
[----:B------:R-:W-:-:S00]  /*0190*/  NOP ;  /* 0x0000000000007918 */ /* 0x000fc00000000000 */
[----:B------:R-:W-:-:S00]  /*01a0*/  NOP ;  /* 0x0000000000007918 */ /* 0x000fc00000000000 */
[----:B------:R-:W-:-:S00]  /*01b0*/  NOP ;  /* 0x0000000000007918 */ /* 0x000fc00000000000 */
[----:B------:R-:W-:-:S00]  /*01c0*/  NOP ;  /* 0x0000000000007918 */ /* 0x000fc00000000000 */
[----:B------:R-:W-:-:S00]  /*01d0*/  NOP ;  /* 0x0000000000007918 */ /* 0x000fc00000000000 */
[----:B------:R-:W-:-:S00]  /*01e0*/  NOP ;  /* 0x0000000000007918 */ /* 0x000fc00000000000 */
[----:B------:R-:W-:-:S00]  /*01f0*/  NOP ;  /* 0x0000000000007918 */ /* 0x000fc00000000000 */
.L_x_4:


//--------------------- .text._Z10transpose2PKfPfi --------------------------
	.section	.text._Z10transpose2PKfPfi,"ax",@progbits
	.align	128
        .global         _Z10transpose2PKfPfi
        .type           _Z10transpose2PKfPfi,@function
        .size           _Z10transpose2PKfPfi,(.L_x_5 - _Z10transpose2PKfPfi)
        .other          _Z10transpose2PKfPfi,@"STO_CUDA_ENTRY STV_DEFAULT"
_Z10transpose2PKfPfi:
.text._Z10transpose2PKfPfi:
        /* <DEDUP_REMOVED lines=18> */
[----:B-1----:R-:W2:Y:S01]  /*0120*/  LDG.E R3, desc[UR4][R2.64] ;  /* 0x0000000402037981 */ /* 0x002ea2000c1e1900 */
[----:B------:R-:W-:-:S04]  /*0130*/  IMAD R7, R7, UR6, R0 ;  /* 0x0000000607077c24 */ /* 0x000fc8000f8e0200 */
[----:B0-----:R-:W-:-:S05]  /*0140*/  IMAD.WIDE R4, R7, 0x4, R4 ;  /* 0x0000000407047825 */ /* 0x001fca00078e0204 */
[----:B--2---:R-:W-:Y:S01]  /*0150*/  STG.E desc[UR4][R4.64], R3 ;  /* 0x0000000304007986 */ /* 0x004fe2000c101904 */
[----:B------:R-:W-:Y:S05]  /*0160*/  EXIT ;  /* 0x000000000000794d */ /* 0x000fea0003800000 */
.L_x_1:
        /* <DEDUP_REMOVED lines=9> */
.L_x_5:


//--------------------- .text._Z10transpose1PKfPfi --------------------------
	.section	.text._Z10transpose1PKfPfi,"ax",@progbits
	.align	128
        .global         _Z10transpose1PKfPfi
        .type           _Z10transpose1PKfPfi,@function
        .size           _Z10transpose1PKfPfi,(.L_x_6 - _Z10transpose1PKfPfi)
        .other          _Z10transpose1PKfPfi,@"STO_CUDA_ENTRY STV_DEFAULT"
_Z10transpose1PKfPfi:
.text._Z10transpose1PKfPfi:
        /* <DEDUP_REMOVED lines=23> */
.L_x_2:
        /* <DEDUP_REMOVED lines=9> */
.L_x_6:


//--------------------- .text._Z4copyPKfPfi       --------------------------
	.section	.text._Z4copyPKfPfi,"ax",@progbits
	.align	128
        .global         _Z4copyPKfPfi
        .type           _Z4copyPKfPfi,@function
        .size           _Z4copyPKfPfi,(.L_x_7 - _Z4copyPKfPfi)
        .other          _Z4copyPKfPfi,@"STO_CUDA_ENTRY STV_DEFAULT"
_Z4copyPKfPfi:
.text._Z4copyPKfPfi:
[----:B------:R-:W-:Y:S01]  /*0000*/  LDC R1, c[0x0][0x37c] ;  /* 0x0000df00ff017b82 */ /* 0x000fe20000000800 */
[----:B------:R-:W0:Y:S01]  /*0010*/  S2R R0, SR_CTAID.X ;  /* 0x0000000000007919 */ /* 0x000e220000002500 */
[----:B------:R-:W1:Y:S01]  /*0020*/  LDCU UR4, c[0x0][0x390] ;  /* 0x00007200ff0477ac */ /* 0x000e620008000800 */
[----:B------:R-:W0:Y:S01]  /*0030*/  S2R R3, SR_TID.X ;  /* 0x0000000000037919 */ /* 0x000e220000002100 */
[----:B------:R-:W2:Y:S01]  /*0040*/  S2R R2, SR_CTAID.Y ;  /* 0x0000000000027919 */ /* 0x000ea20000002600 */
[----:B------:R-:W2:Y:S01]  /*0050*/  S2R R5, SR_TID.Y ;  /* 0x0000000000057919 */ /* 0x000ea20000002200 */
[----:B0-----:R-:W-:Y:S02]  /*0060*/  LEA R0, R0, R3, 0x5 ;  /* 0x0000000300007211 */ /* 0x001fe400078e28ff */
[----:B--2---:R-:W-:-:S04]  /*0070*/  LEA R3, R2, R5, 0x5 ;  /* 0x0000000502037211 */ /* 0x004fc800078e28ff */
[----:B------:R-:W-:Y:S01]  /*0080*/  VIMNMX R2, PT, PT, R0, R3, !PT ;  /* 0x0000000300027248 */ /* 0x000fe20007fe0100 */
[----:B-1----:R-:W-:-:S03]  /*0090*/  IMAD R7, R3, UR4, R0 ;  /* 0x0000000403077c24 */ /* 0x002fc6000f8e0200 */
[----:B------:R-:W-:-:S13]  /*00a0*/  ISETP.GE.AND P0, PT, R2, UR4, PT ;  /* 0x0000000402007c0c */ /* 0x000fda000bf06270 */
[----:B------:R-:W-:Y:S05]  /*00b0*/  @P0 EXIT ;  /* 0x000000000000094d */ /* 0x000fea0003800000 */
[----:B------:R-:W0:Y:S01]  /*00c0*/  LDC.64 R2, c[0x0][0x380] ;  /* 0x0000e000ff027b82 */ /* 0x000e220000000a00 */
[----:B------:R-:W1:Y:S07]  /*00d0*/  LDCU.64 UR4, c[0x0][0x358] ;  /* 0x00006b00ff0477ac */ /* 0x000e6e0008000a00 */
[----:B------:R-:W2:Y:S01]  /*00e0*/  LDC.64 R4, c[0x0][0x388] ;  /* 0x0000e200ff047b82 */ /* 0x000ea20000000a00 */
[----:B0-----:R-:W-:-:S06]  /*00f0*/  IMAD.WIDE R2, R7, 0x4, R2 ;  /* 0x0000000407027825 */ /* 0x001fcc00078e0202 */
[----:B-1----:R-:W3:Y:S01]  /*0100*/  LDG.E R3, desc[UR4][R2.64] ;  /* 0x0000000402037981 */ /* 0x002ee2000c1e1900 */
[----:B--2---:R-:W-:-:S05]  /*0110*/  IMAD.WIDE R4, R7, 0x4, R4 ;  /* 0x0000000407047825 */ /* 0x004fca00078e0204 */
[----:B---3--:R-:W-:Y:S01]  /*0120*/  STG.E desc[UR4][R4.64], R3 ;  /* 0x0000000304007986 */ /* 0x008fe2000c101904 */
[----:B------:R-:W-:Y:S05]  /*0130*/  EXIT ;  /* 0x000000000000794d */ /* 0x000fea0003800000 */
.L_x_3:
        /* <DEDUP_REMOVED lines=12> */
.L_x_7:


//--------------------- .nv.shared.reserved.0     --------------------------
	.section	.nv.shared.reserved.0,"aw",@nobits
	.weak		__nv_reservedSMEM_offset_0_alias
	.size		__nv_reservedSMEM_offset_0_alias, 0, 64
	.other		__nv_reservedSMEM_offset_0_alias,@"STO_CUDA_RESERVED_SHARED STV_DEFAULT"
__nv_reservedSMEM_offset_0_alias:
	.zero		0
	.zero		64


//--------------------- .nv.constant0._Z10transpose3PKfPfi --------------------------
	.section	.nv.constant0._Z10transpose3PKfPfi,"a",@progbits
	.sectionflags	@""
	.align	4
.nv.constant0._Z10transpose3PKfPfi:
	.zero		916


//--------------------- .nv.constant0._Z10transpose2PKfPfi --------------------------
	.section	.nv.constant0._Z10transpose2PKfPfi,"a",@progbits
	.sectionflags	@""
	.align	4
.nv.constant0._Z10transpose2PKfPfi:
	.zero		916


//--------------------- .nv.constant0._Z10transpose1PKfPfi --------------------------
	.section	.nv.constant0._Z10transpose1PKfPfi,"a",@progbits
	.sectionflags	@""
	.align	4
.nv.constant0._Z10transpose1PKfPfi:
	.zero		916


//--------------------- .nv.constant0._Z4copyPKfPfi --------------------------
	.section	.nv.constant0._Z4copyPKfPfi,"a",@progbits
	.sectionflags	@""
	.align	4
.nv.constant0._Z4copyPKfPfi:
	.zero		916


//--------------------- SYMBOLS --------------------------

	.type		.nv.reservedSmem.offset0,@object
	.size		.nv.reservedSmem.offset0,0x4
